	.headerflags	@"EF_CUDA_TEXMODE_UNIFIED EF_CUDA_64BIT_ADDRESS EF_CUDA_ACCELERATORS EF_CUDA_SM90 EF_CUDA_VIRTUAL_SM(EF_CUDA_SM90)"
	.elftype	@"ET_EXEC"


//--------------------- .nv.info                  --------------------------
	.section	.nv.info,"",@"SHT_CUDA_INFO"
	.align	4


	//----- nvinfo : EIATTR_REGCOUNT
	.align		4
        /*0000*/ 	.byte	0x04, 0x2f
        /*0002*/ 	.short	(.L_1 - .L_0)
	.align		4
.L_0:
        /*0004*/ 	.word	index@(triton_poi_fused__unsafe_index_add_mul_sub_38)
        /*0008*/ 	.word	0x00000020


	//----- nvinfo : EIATTR_MIN_STACK_SIZE
	.align		4
.L_1:
        /*000c*/ 	.byte	0x04, 0x12
        /*000e*/ 	.short	(.L_3 - .L_2)
	.align		4
.L_2:
        /*0010*/ 	.word	index@(triton_poi_fused__unsafe_index_add_mul_sub_38)
        /*0014*/ 	.word	0x00000000


	//----- nvinfo : EIATTR_FRAME_SIZE
	.align		4
.L_3:
        /*0018*/ 	.byte	0x04, 0x11
        /*001a*/ 	.short	(.L_5 - .L_4)
	.align		4
.L_4:
        /*001c*/ 	.word	index@(triton_poi_fused__unsafe_index_add_mul_sub_38)
        /*0020*/ 	.word	0x00000000


	//----- nvinfo : EIATTR_MIN_STACK_SIZE
	.align		4
.L_5:
        /*0024*/ 	.byte	0x04, 0x12
        /*0026*/ 	.short	(.L_7 - .L_6)
	.align		4
.L_6:
        /*0028*/ 	.word	index@(triton_poi_fused__unsafe_index_add_mul_sub_38)
        /*002c*/ 	.word	0x00000000
.L_7:


//--------------------- .nv.info.triton_poi_fused__unsafe_index_add_mul_sub_38 --------------------------
	.section	.nv.info.triton_poi_fused__unsafe_index_add_mul_sub_38,"",@"SHT_CUDA_INFO"
	.sectionflags	@""
	.align	4


	//----- nvinfo : EIATTR_CUDA_API_VERSION
	.align		4
        /*0000*/ 	.byte	0x04, 0x37
        /*0002*/ 	.short	(.L_9 - .L_8)
.L_8:
        /*0004*/ 	.word	0x0000007c


	//----- nvinfo : EIATTR_KPARAM_INFO
	.align		4
.L_9:
        /*0008*/ 	.byte	0x04, 0x17
        /*000a*/ 	.short	(.L_11 - .L_10)
.L_10:
        /*000c*/ 	.word	0x00000000
        /*0010*/ 	.short	0x0008
        /*0012*/ 	.short	0x0040
        /*0014*/ 	.byte	0x00, 0xf0, 0x11, 0x00


	//----- nvinfo : EIATTR_KPARAM_INFO
	.align		4
.L_11:
        /*0018*/ 	.byte	0x04, 0x17
        /*001a*/ 	.short	(.L_13 - .L_12)
.L_12:
        /*001c*/ 	.word	0x00000000
        /*0020*/ 	.short	0x0007
        /*0022*/ 	.short	0x0038
        /*0024*/ 	.byte	0x00, 0xf4, 0x21, 0x00


	//----- nvinfo : EIATTR_KPARAM_INFO
	.align		4
.L_13:
        /*0028*/ 	.byte	0x04, 0x17
        /*002a*/ 	.short	(.L_15 - .L_14)
.L_14:
        /*002c*/ 	.word	0x00000000
        /*0030*/ 	.short	0x0006
        /*0032*/ 	.short	0x0030
        /*0034*/ 	.byte	0x00, 0xf4, 0x21, 0x00


	//----- nvinfo : EIATTR_KPARAM_INFO
	.align		4
.L_15:
        /*0038*/ 	.byte	0x04, 0x17
        /*003a*/ 	.short	(.L_17 - .L_16)
.L_16:
        /*003c*/ 	.word	0x00000000
        /*0040*/ 	.short	0x0005
        /*0042*/ 	.short	0x0028
        /*0044*/ 	.byte	0x00, 0xf4, 0x21, 0x00


	//----- nvinfo : EIATTR_KPARAM_INFO
	.align		4
.L_17:
        /*0048*/ 	.byte	0x04, 0x17
        /*004a*/ 	.short	(.L_19 - .L_18)
.L_18:
        /*004c*/ 	.word	0x00000000
        /*0050*/ 	.short	0x0004
        /*0052*/ 	.short	0x0020
        /*0054*/ 	.byte	0x00, 0xf4, 0x21, 0x00


	//----- nvinfo : EIATTR_KPARAM_INFO
	.align		4
.L_19:
        /*0058*/ 	.byte	0x04, 0x17
        /*005a*/ 	.short	(.L_21 - .L_20)
.L_20:
        /*005c*/ 	.word	0x00000000
        /*0060*/ 	.short	0x0003
        /*0062*/ 	.short	0x0018
        /*0064*/ 	.byte	0x00, 0xf4, 0x21, 0x00


	//----- nvinfo : EIATTR_KPARAM_INFO
	.align		4
.L_21:
        /*0068*/ 	.byte	0x04, 0x17
        /*006a*/ 	.short	(.L_23 - .L_22)
.L_22:
        /*006c*/ 	.word	0x00000000
        /*0070*/ 	.short	0x0002
        /*0072*/ 	.short	0x0010
        /*0074*/ 	.byte	0x00, 0xf4, 0x21, 0x00


	//----- nvinfo : EIATTR_KPARAM_INFO
	.align		4
.L_23:
        /*0078*/ 	.byte	0x04, 0x17
        /*007a*/ 	.short	(.L_25 - .L_24)
.L_24:
        /*007c*/ 	.word	0x00000000
        /*0080*/ 	.short	0x0001
        /*0082*/ 	.short	0x0008
        /*0084*/ 	.byte	0x00, 0xf4, 0x21, 0x00


	//----- nvinfo : EIATTR_KPARAM_INFO
	.align		4
.L_25:
        /*0088*/ 	.byte	0x04, 0x17
        /*008a*/ 	.short	(.L_27 - .L_26)
.L_26:
        /*008c*/ 	.word	0x00000000
        /*0090*/ 	.short	0x0000
        /*0092*/ 	.short	0x0000
        /*0094*/ 	.byte	0x00, 0xf4, 0x21, 0x00


	//----- nvinfo : EIATTR_SPARSE_MMA_MASK
	.align		4
.L_27:
        /*0098*/ 	.byte	0x03, 0x50
        /*009a*/ 	.short	0x0000


	//----- nvinfo : EIATTR_MAXREG_COUNT
	.align		4
        /*009c*/ 	.byte	0x03, 0x1b
        /*009e*/ 	.short	0x00ff


	//----- nvinfo : EIATTR_EXIT_INSTR_OFFSETS
	.align		4
        /*00a0*/ 	.byte	0x04, 0x1c
        /*00a2*/ 	.short	(.L_29 - .L_28)


	//   ....[0]....
.L_28:
        /*00a4*/ 	.word	0x00000c60


	//----- nvinfo : EIATTR_REQNTID
	.align		4
.L_29:
        /*00a8*/ 	.byte	0x04, 0x10
        /*00aa*/ 	.short	(.L_31 - .L_30)
.L_30:
        /*00ac*/ 	.word	0x00000080
        /*00b0*/ 	.word	0x00000001
        /*00b4*/ 	.word	0x00000001


	//----- nvinfo : EIATTR_CBANK_PARAM_SIZE
	.align		4
.L_31:
        /*00b8*/ 	.byte	0x03, 0x19
        /*00ba*/ 	.short	0x0044


	//----- nvinfo : EIATTR_PARAM_CBANK
	.align		4
        /*00bc*/ 	.byte	0x04, 0x0a
        /*00be*/ 	.short	(.L_33 - .L_32)
	.align		4
.L_32:
        /*00c0*/ 	.word	index@(.nv.constant0.triton_poi_fused__unsafe_index_add_mul_sub_38)
        /*00c4*/ 	.short	0x0210
        /*00c6*/ 	.short	0x0044


	//----- nvinfo : EIATTR_SW_WAR
	.align		4
.L_33:
        /*00c8*/ 	.byte	0x04, 0x36
        /*00ca*/ 	.short	(.L_35 - .L_34)
.L_34:
        /*00cc*/ 	.word	0x00000008
.L_35:


//--------------------- .nv.callgraph             --------------------------
	.section	.nv.callgraph,"",@"SHT_CUDA_CALLGRAPH"
	.align	4
	.sectionentsize	8
	.align		4
        /*0000*/ 	.word	0x00000000
	.align		4
        /*0004*/ 	.word	0xffffffff
	.align		4
        /*0008*/ 	.word	0x00000000
	.align		4
        /*000c*/ 	.word	0xfffffffe
	.align		4
        /*0010*/ 	.word	0x00000000
	.align		4
        /*0014*/ 	.word	0xfffffffd
	.align		4
        /*0018*/ 	.word	0x00000000
	.align		4
        /*001c*/ 	.word	0xfffffffc


//--------------------- .text.triton_poi_fused__unsafe_index_add_mul_sub_38 --------------------------
	.section	.text.triton_poi_fused__unsafe_index_add_mul_sub_38,"ax",@progbits
	.align	128
        .global         triton_poi_fused__unsafe_index_add_mul_sub_38
        .type           triton_poi_fused__unsafe_index_add_mul_sub_38,@function
        .size           triton_poi_fused__unsafe_index_add_mul_sub_38,(.L_x_1 - triton_poi_fused__unsafe_index_add_mul_sub_38)
        .other          triton_poi_fused__unsafe_index_add_mul_sub_38,@"STO_CUDA_ENTRY STV_DEFAULT"
triton_poi_fused__unsafe_index_add_mul_sub_38:
.text.triton_poi_fused__unsafe_index_add_mul_sub_38:
[----:B------:R-:W-:Y:S01]  /*0000*/  LDC R1, c[0x0][0x28] ;  /* 0x00000a00ff017b82 */ /* 0x000fe20000000800 */
[----:B------:R-:W1:Y:S07]  /*0010*/  S2R R0, SR_TID.X ;  /* 0x0000000000007919 */ /* 0x000e6e0000002100 */
[----:B------:R-:W2:Y:S01]  /*0020*/  LDC.64 R16, c[0x0][0x218] ;  /* 0x00008600ff107b82 */ /* 0x000ea20000000a00 */
[----:B------:R-:W-:Y:S01]  /*0030*/  ULDC.64 UR4, c[0x0][0x208] ;  /* 0x0000820000047ab9 */ /* 0x000fe20000000a00 */
[----:B------:R-:W-:Y:S01]  /*0040*/  ULDC.64 UR6, c[0x0][0x228] ;  /* 0x00008a0000067ab9 */ /* 0x000fe20000000a00 */
[----:B------:R-:W3:Y:S05]  /*0050*/  S2R R6, SR_CTAID.X ;  /* 0x0000000000067919 */ /* 0x000eea0000002500 */
[----:B------:R-:W4:Y:S08]  /*0060*/  LDC.64 R20, c[0x0][0x220] ;  /* 0x00008800ff147b82 */ /* 0x000f300000000a00 */
[----:B------:R-:W5:Y:S01]  /*0070*/  LDC.64 R26, c[0x0][0x230] ;  /* 0x00008c00ff1a7b82 */ /* 0x000f620000000a00 */
[----:B-1----:R-:W-:-:S05]  /*0080*/  IMAD.SHL.U32 R0, R0, 0x4, RZ ;  /* 0x0000000400007824 */ /* 0x002fca00078e00ff */
[----:B------:R-:W-:-:S05]  /*0090*/  LOP3.LUT R3, R0, 0x1fc, RZ, 0xc0, !PT ;  /* 0x000001fc00037812 */ /* 0x000fca00078ec0ff */
[----:B---3--:R-:W-:-:S05]  /*00a0*/  IMAD R0, R6, 0x200, R3 ;  /* 0x0000020006007824 */ /* 0x008fca00078e0203 */
[----:B------:R-:W-:-:S04]  /*00b0*/  SHF.R.S32.HI R3, RZ, 0x1f, R0 ;  /* 0x0000001fff037819 */ /* 0x000fc80000011400 */
[----:B------:R-:W-:Y:S02]  /*00c0*/  LEA.HI R4, R3, R0, RZ, 0x6 ;  /* 0x0000000003047211 */ /* 0x000fe400078f30ff */
[----:B------:R-:W1:Y:S02]  /*00d0*/  LDC.64 R2, c[0x0][0x240] ;  /* 0x00009000ff027b82 */ /* 0x000e640000000a00 */
[----:B------:R-:W-:Y:S02]  /*00e0*/  SHF.R.S32.HI R24, RZ, 0x6, R4 ;  /* 0x00000006ff187819 */ /* 0x000fe40000011404 */
[----:B------:R-:W-:Y:S02]  /*00f0*/  LOP3.LUT R19, R4, 0xffffffc0, RZ, 0xc0, !PT ;  /* 0xffffffc004137812 */ /* 0x000fe400078ec0ff */
[----:B------:R-:W-:-:S04]  /*0100*/  LEA.HI R5, R24, R24, RZ, 0x6 ;  /* 0x0000001818057211 */ /* 0x000fc800078f30ff */
[----:B------:R-:W-:-:S05]  /*0110*/  LOP3.LUT R5, R5, 0xffffffc0, RZ, 0xc0, !PT ;  /* 0xffffffc005057812 */ /* 0x000fca00078ec0ff */
[----:B------:R-:W-:-:S04]  /*0120*/  IMAD.IADD R24, R24, 0x1, -R5 ;  /* 0x0000000118187824 */ /* 0x000fc800078e0a05 */
[----:B--2---:R-:W-:-:S04]  /*0130*/  IMAD.WIDE R16, R24, 0x8, R16 ;  /* 0x0000000818107825 */ /* 0x004fc800078e0210 */
[----:B-1----:R-:W-:Y:S01]  /*0140*/  IMAD.WIDE R2, R24, 0x8, R2 ;  /* 0x0000000818027825 */ /* 0x002fe200078e0202 */
[----:B------:R-:W2:Y:S03]  /*0150*/  LDG.E.EL.64 R4, desc[UR4][R16.64] ;  /* 0x0000000410047981 */ /* 0x000ea6000c2e1b00 */
[----:B------:R-:W-:Y:S02]  /*0160*/  IMAD.IADD R19, R0, 0x1, -R19 ;  /* 0x0000000100137824 */ /* 0x000fe400078e0a13 */
[----:B------:R-:W3:Y:S02]  /*0170*/  LDG.E.EL.64 R2, desc[UR4][R2.64] ;  /* 0x0000000402027981 */ /* 0x000ee4000c2e1b00 */
[----:B----4-:R-:W-:-:S06]  /*0180*/  IMAD.WIDE R12, R19, 0x8, R20 ;  /* 0x00000008130c7825 */ /* 0x010fcc00078e0214 */
[----:B------:R-:W4:Y:S01]  /*0190*/  LDG.E.EL.128 R12, desc[UR4][R12.64] ;  /* 0x000000040c0c7981 */ /* 0x000f22000c2e1d00 */
[----:B-----5:R-:W-:-:S06]  /*01a0*/  IMAD.WIDE R8, R19, 0x8, R26 ;  /* 0x0000000813087825 */ /* 0x020fcc00078e021a */
[----:B------:R-:W5:Y:S01]  /*01b0*/  LDG.E.EL.128 R8, desc[UR4][R8.64] ;  /* 0x0000000408087981 */ /* 0x000f62000c2e1d00 */
[----:B------:R-:W-:-:S04]  /*01c0*/  SHF.R.S32.HI R25, RZ, 0x16, R6 ;  /* 0x00000016ff197819 */ /* 0x000fc80000011406 */
[----:B------:R-:W-:Y:S02]  /*01d0*/  SGXT R25, R25, 0x1 ;  /* 0x000000011919781a */ /* 0x000fe40000000200 */
[----:B--2---:R-:W-:-:S04]  /*01e0*/  SHF.R.U32.HI R7, RZ, 0x1d, R5 ;  /* 0x0000001dff077819 */ /* 0x004fc80000011605 */
[----:B------:R-:W-:Y:S02]  /*01f0*/  LOP3.LUT R7, R7, 0x4, RZ, 0xc0, !PT ;  /* 0x0000000407077812 */ /* 0x000fe400078ec0ff */
[----:B---3--:R-:W-:Y:S02]  /*0200*/  SHF.R.U32.HI R17, RZ, 0x1d, R3 ;  /* 0x0000001dff117819 */ /* 0x008fe40000011603 */
[----:B------:R-:W-:Y:S02]  /*0210*/  IADD3 R4, P0, R4, R7, RZ ;  /* 0x0000000704047210 */ /* 0x000fe40007f1e0ff */
[----:B------:R-:W-:Y:S02]  /*0220*/  LOP3.LUT R17, R17, 0x4, RZ, 0xc0, !PT ;  /* 0x0000000411117812 */ /* 0x000fe400078ec0ff */
[----:B----4-:R-:W-:Y:S01]  /*0230*/  SHF.R.U32.HI R28, RZ, 0x1b, R13 ;  /* 0x0000001bff1c7819 */ /* 0x010fe2000001160d */
[----:B------:R-:W-:Y:S01]  /*0240*/  IMAD.X R5, RZ, RZ, R5, P0 ;  /* 0x000000ffff057224 */ /* 0x000fe200000e0605 */
[----:B------:R-:W-:-:S02]  /*0250*/  IADD3 R17, P1, R2, R17, RZ ;  /* 0x0000001102117210 */ /* 0x000fc40007f3e0ff */
[----:B------:R-:W-:Y:S02]  /*0260*/  LEA R7, P0, R12, UR6, 0x2 ;  /* 0x000000060c077c11 */ /* 0x000fe4000f8010ff */
[----:B------:R-:W-:Y:S01]  /*0270*/  LOP3.LUT R28, R28, 0x10, RZ, 0xc0, !PT ;  /* 0x000000101c1c7812 */ /* 0x000fe200078ec0ff */
[----:B------:R-:W-:Y:S01]  /*0280*/  IMAD.X R16, RZ, RZ, R3, P1 ;  /* 0x000000ffff107224 */ /* 0x000fe200008e0603 */
[----:B------:R-:W-:Y:S01]  /*0290*/  LEA.HI.X R12, R12, UR7, R13, 0x2, P0 ;  /* 0x000000070c0c7c11 */ /* 0x000fe200080f140d */
[C---:B------:R-:W-:Y:S01]  /*02a0*/  IMAD.SHL.U32 R3, R4.reuse, 0x10, RZ ;  /* 0x0000001004037824 */ /* 0x040fe200078e00ff */
[----:B------:R-:W-:Y:S02]  /*02b0*/  IADD3 R28, P0, R28, R7, RZ ;  /* 0x000000071c1c7210 */ /* 0x000fe40007f1e0ff */
[----:B------:R-:W-:Y:S02]  /*02c0*/  SHF.L.U64.HI R2, R4, 0x4, R5 ;  /* 0x0000000404027819 */ /* 0x000fe40000010205 */
[----:B-----5:R-:W-:-:S02]  /*02d0*/  SHF.R.U32.HI R4, RZ, 0x1b, R9 ;  /* 0x0000001bff047819 */ /* 0x020fc40000011609 */
[----:B------:R-:W-:Y:S02]  /*02e0*/  LEA.HI R7, R25, R0, RZ, 0xc ;  /* 0x0000000019077211 */ /* 0x000fe400078f60ff */
[----:B------:R-:W-:Y:S02]  /*02f0*/  IADD3.X R12, RZ, R12, RZ, P0, !PT ;  /* 0x0000000cff0c7210 */ /* 0x000fe400007fe4ff */
[----:B------:R-:W-:Y:S02]  /*0300*/  IADD3 R6, P0, R3, R28, RZ ;  /* 0x0000001c03067210 */ /* 0x000fe40007f1e0ff */
[----:B------:R-:W-:Y:S02]  /*0310*/  LOP3.LUT R4, R4, 0x10, RZ, 0xc0, !PT ;  /* 0x0000001004047812 */ /* 0x000fe400078ec0ff */
[----:B------:R-:W-:Y:S02]  /*0320*/  LEA R13, P1, R8, UR6, 0x2 ;  /* 0x00000006080d7c11 */ /* 0x000fe4000f8210ff */
[----:B------:R-:W-:Y:S01]  /*0330*/  SHF.R.S32.HI R18, RZ, 0xc, R7 ;  /* 0x0000000cff127819 */ /* 0x000fe20000011407 */
[----:B------:R-:W-:Y:S01]  /*0340*/  IMAD.X R7, R2, 0x1, R12, P0 ;  /* 0x0000000102077824 */ /* 0x000fe200000e060c */
[----:B------:R-:W-:-:S02]  /*0350*/  IADD3 R13, P0, R4, R13, RZ ;  /* 0x0000000d040d7210 */ /* 0x000fc40007f1e0ff */
[C---:B------:R-:W-:Y:S01]  /*0360*/  SHF.L.U64.HI R16, R17.reuse, 0x4, R16 ;  /* 0x0000000411107819 */ /* 0x040fe20000010210 */
[----:B------:R-:W-:Y:S01]  /*0370*/  IMAD.SHL.U32 R18, R18, 0x10, RZ ;  /* 0x0000001012127824 */ /* 0x000fe200078e00ff */
[----:B------:R-:W1:Y:S01]  /*0380*/  LDC.64 R4, c[0x0][0x238] ;  /* 0x00008e00ff047b82 */ /* 0x000e620000000a00 */
[----:B------:R-:W-:Y:S01]  /*0390*/  IMAD.SHL.U32 R17, R17, 0x10, RZ ;  /* 0x0000001011117824 */ /* 0x000fe200078e00ff */
[----:B------:R-:W-:Y:S01]  /*03a0*/  LEA.HI.X R22, R8, UR7, R9, 0x2, P1 ;  /* 0x0000000708167c11 */ /* 0x000fe200088f1409 */
[----:B------:R-:W-:-:S03]  /*03b0*/  IMAD.WIDE R6, R18, 0x4, R6 ;  /* 0x0000000412067825 */ /* 0x000fc600078e0206 */
[----:B------:R-:W-:Y:S02]  /*03c0*/  IADD3 R8, P1, R17, R28, RZ ;  /* 0x0000001c11087210 */ /* 0x000fe40007f3e0ff */
[----:B------:R2:W3:Y:S03]  /*03d0*/  LDG.E.EL R23, desc[UR4][R6.64] ;  /* 0x0000000406177981 */ /* 0x0004e6000c2e1900 */
[----:B------:R-:W-:Y:S02]  /*03e0*/  IMAD.X R9, R16, 0x1, R12, P1 ;  /* 0x0000000110097824 */ /* 0x000fe400008e060c */
[----:B--2---:R-:W-:Y:S01]  /*03f0*/  IMAD.X R7, RZ, RZ, R22, P0 ;  /* 0x000000ffff077224 */ /* 0x004fe200000e0616 */
[----:B------:R-:W-:Y:S02]  /*0400*/  IADD3 R12, P0, R13, R3, RZ ;  /* 0x000000030d0c7210 */ /* 0x000fe40007f1e0ff */
[----:B------:R-:W-:-:S02]  /*0410*/  IADD3 R6, P1, R17, R13, RZ ;  /* 0x0000000d11067210 */ /* 0x000fc40007f3e0ff */
[----:B------:R-:W-:-:S03]  /*0420*/  IADD3.X R13, R7, R2, RZ, P0, !PT ;  /* 0x00000002070d7210 */ /* 0x000fc600007fe4ff */
[----:B------:R-:W-:Y:S02]  /*0430*/  IMAD.X R7, R16, 0x1, R7, P1 ;  /* 0x0000000110077824 */ /* 0x000fe400008e0607 */
[----:B------:R-:W-:-:S04]  /*0440*/  IMAD.WIDE R8, R18, 0x4, R8 ;  /* 0x0000000412087825 */ /* 0x000fc800078e0208 */
[C---:B------:R-:W-:Y:S02]  /*0450*/  IMAD.WIDE R6, R18.reuse, 0x4, R6 ;  /* 0x0000000412067825 */ /* 0x040fe400078e0206 */
[----:B------:R2:W4:Y:S02]  /*0460*/  LDG.E.EL R9, desc[UR4][R8.64] ;  /* 0x0000000408097981 */ /* 0x000524000c2e1900 */
[----:B------:R-:W-:Y:S02]  /*0470*/  IMAD.WIDE R12, R18, 0x4, R12 ;  /* 0x00000004120c7825 */ /* 0x000fe400078e020c */
[----:B------:R-:W4:Y:S02]  /*0480*/  LDG.E.EL R22, desc[UR4][R6.64] ;  /* 0x0000000406167981 */ /* 0x000f24000c2e1900 */
[----:B-1----:R-:W-:Y:S02]  /*0490*/  IMAD.WIDE R4, R19, 0x4, R4 ;  /* 0x0000000413047825 */ /* 0x002fe400078e0204 */
[----:B------:R1:W3:Y:S04]  /*04a0*/  LDG.E.EL R19, desc[UR4][R12.64] ;  /* 0x000000040c137981 */ /* 0x0002e8000c2e1900 */
[----:B------:R-:W5:Y:S01]  /*04b0*/  LDG.E.EL.128 R4, desc[UR4][R4.64] ;  /* 0x0000000404047981 */ /* 0x000f62000c2e1d00 */
[----:B------:R-:W-:-:S05]  /*04c0*/  VIADD R28, R0, 0x2 ;  /* 0x00000002001c7836 */ /* 0x000fca0000000000 */
[----:B------:R-:W-:-:S04]  /*04d0*/  LEA.HI R25, R25, R28, RZ, 0x6 ;  /* 0x0000001c19197211 */ /* 0x000fc800078f30ff */
[----:B------:R-:W-:-:S05]  /*04e0*/  LOP3.LUT R25, R25, 0xffffffc0, RZ, 0xc0, !PT ;  /* 0xffffffc019197812 */ /* 0x000fca00078ec0ff */
[----:B--2---:R-:W-:-:S04]  /*04f0*/  IMAD.IADD R8, R28, 0x1, -R25 ;  /* 0x000000011c087824 */ /* 0x004fc800078e0a19 */
[----:B-1----:R-:W-:Y:S01]  /*0500*/  IMAD.WIDE R12, R8, 0x8, R20 ;  /* 0x00000008080c7825 */ /* 0x002fe200078e0214 */
[C---:B------:R-:W-:Y:S02]  /*0510*/  LEA R20, P0, R14.reuse, UR6, 0x2 ;  /* 0x000000060e147c11 */ /* 0x040fe4000f8010ff */
[--C-:B------:R-:W-:Y:S02]  /*0520*/  SHF.R.U32.HI R25, RZ, 0x1b, R15.reuse ;  /* 0x0000001bff197819 */ /* 0x100fe4000001160f */
[----:B------:R-:W-:Y:S02]  /*0530*/  LEA.HI.X R21, R14, UR7, R15, 0x2, P0 ;  /* 0x000000070e157c11 */ /* 0x000fe400080f140f */
[----:B------:R-:W2:Y:S01]  /*0540*/  LDG.E.EL.128 R12, desc[UR4][R12.64] ;  /* 0x000000040c0c7981 */ /* 0x000ea2000c2e1d00 */
[----:B------:R-:W-:-:S04]  /*0550*/  LOP3.LUT R25, R25, 0x10, RZ, 0xc0, !PT ;  /* 0x0000001019197812 */ /* 0x000fc800078ec0ff */
[----:B------:R-:W-:-:S05]  /*0560*/  IADD3 R25, P0, R25, R20, RZ ;  /* 0x0000001419197210 */ /* 0x000fca0007f1e0ff */
[----:B------:R-:W-:Y:S01]  /*0570*/  IMAD.X R21, RZ, RZ, R21, P0 ;  /* 0x000000ffff157224 */ /* 0x000fe200000e0615 */
[----:B------:R-:W-:-:S04]  /*0580*/  IADD3 R28, P1, R17, R25, RZ ;  /* 0x00000019111c7210 */ /* 0x000fc80007f3e0ff */
[----:B------:R-:W-:-:S03]  /*0590*/  IADD3.X R29, R16, R21, RZ, P1, !PT ;  /* 0x00000015101d7210 */ /* 0x000fc60000ffe4ff */
[----:B------:R-:W-:-:S04]  /*05a0*/  IMAD.WIDE R28, R18, 0x4, R28 ;  /* 0x00000004121c7825 */ /* 0x000fc800078e021c */
[----:B----4-:R-:W-:Y:S01]  /*05b0*/  FADD R20, -R9, R22 ;  /* 0x0000001609147221 */ /* 0x010fe20000000100 */
[----:B------:R-:W-:Y:S01]  /*05c0*/  IADD3 R22, P0, R25, R3, RZ ;  /* 0x0000000319167210 */ /* 0x000fe20007f1e0ff */
[----:B---3--:R-:W-:-:S04]  /*05d0*/  FADD R19, -R23, R19 ;  /* 0x0000001317137221 */ /* 0x008fc80000000100 */
[----:B-----5:R-:W-:Y:S01]  /*05e0*/  FFMA R19, R4, R19, R23 ;  /* 0x0000001304137223 */ /* 0x020fe20000000017 */
[----:B------:R-:W-:Y:S01]  /*05f0*/  IMAD.X R23, R21, 0x1, R2, P0 ;  /* 0x0000000115177824 */ /* 0x000fe200000e0602 */
[----:B------:R-:W-:Y:S01]  /*0600*/  LEA R25, P0, R10, UR6, 0x2 ;  /* 0x000000060a197c11 */ /* 0x000fe2000f8010ff */
[----:B------:R-:W-:-:S04]  /*0610*/  IMAD.WIDE R22, R18, 0x4, R22 ;  /* 0x0000000412167825 */ /* 0x000fc800078e0216 */
[----:B------:R-:W-:Y:S01]  /*0620*/  FFMA R20, R4, R20, R9 ;  /* 0x0000001404147223 */ /* 0x000fe20000000009 */
[--C-:B------:R-:W-:Y:S01]  /*0630*/  SHF.R.U32.HI R9, RZ, 0x1b, R11.reuse ;  /* 0x0000001bff097819 */ /* 0x100fe2000001160b */
[----:B------:R-:W3:Y:S04]  /*0640*/  LDG.E.EL R4, desc[UR4][R28.64] ;  /* 0x000000041c047981 */ /* 0x000ee8000c2e1900 */
[----:B------:R1:W4:Y:S02]  /*0650*/  LDG.E.EL R21, desc[UR4][R22.64] ;  /* 0x0000000416157981 */ /* 0x000324000c2e1900 */
[----:B-1----:R-:W-:Y:S02]  /*0660*/  LEA.HI.X R22, R10, UR7, R11, 0x2, P0 ;  /* 0x000000070a167c11 */ /* 0x002fe400080f140b */
[----:B------:R-:W1:Y:S01]  /*0670*/  LDC.64 R10, c[0x0][0x248] ;  /* 0x00009200ff0a7b82 */ /* 0x000e620000000a00 */
[----:B------:R-:W-:-:S04]  /*0680*/  LOP3.LUT R9, R9, 0x10, RZ, 0xc0, !PT ;  /* 0x0000001009097812 */ /* 0x000fc800078ec0ff */
[----:B------:R-:W-:Y:S01]  /*0690*/  IADD3 R23, P0, R9, R25, RZ ;  /* 0x0000001909177210 */ /* 0x000fe20007f1e0ff */
[----:B------:R-:W-:Y:S01]  /*06a0*/  IMAD.WIDE R8, R8, 0x8, R26 ;  /* 0x0000000808087825 */ /* 0x000fe200078e021a */
[----:B--2---:R-:W-:-:S03]  /*06b0*/  SHF.R.U32.HI R27, RZ, 0x1b, R13 ;  /* 0x0000001bff1b7819 */ /* 0x004fc6000001160d */
[----:B------:R-:W-:Y:S01]  /*06c0*/  IMAD.X R26, RZ, RZ, R22, P0 ;  /* 0x000000ffff1a7224 */ /* 0x000fe200000e0616 */
[----:B------:R-:W-:-:S05]  /*06d0*/  IADD3 R28, P0, R23, R3, RZ ;  /* 0x00000003171c7210 */ /* 0x000fca0007f1e0ff */
[----:B------:R-:W-:Y:S02]  /*06e0*/  IMAD.X R29, R26, 0x1, R2, P0 ;  /* 0x000000011a1d7824 */ /* 0x000fe400000e0602 */
[----:B-1----:R-:W-:Y:S01]  /*06f0*/  IMAD.WIDE R24, R24, 0x4, R10 ;  /* 0x0000000418187825 */ /* 0x002fe200078e020a */
[----:B------:R-:W-:Y:S02]  /*0700*/  LOP3.LUT R10, R27, 0x10, RZ, 0xc0, !PT ;  /* 0x000000101b0a7812 */ /* 0x000fe400078ec0ff */
[----:B------:R-:W-:Y:S01]  /*0710*/  LEA R11, P0, R12, UR6, 0x2 ;  /* 0x000000060c0b7c11 */ /* 0x000fe2000f8010ff */
[----:B------:R-:W-:Y:S02]  /*0720*/  IMAD.WIDE R28, R18, 0x4, R28 ;  /* 0x00000004121c7825 */ /* 0x000fe400078e021c */
[----:B------:R-:W2:Y:S01]  /*0730*/  LDG.E.EL R24, desc[UR4][R24.64] ;  /* 0x0000000418187981 */ /* 0x000ea2000c2e1900 */
[----:B------:R-:W-:Y:S02]  /*0740*/  LEA.HI.X R12, R12, UR7, R13, 0x2, P0 ;  /* 0x000000070c0c7c11 */ /* 0x000fe400080f140d */
[----:B------:R-:W-:Y:S01]  /*0750*/  IADD3 R13, P0, R10, R11, RZ ;  /* 0x0000000b0a0d7210 */ /* 0x000fe20007f1e0ff */
[----:B------:R1:W4:Y:S04]  /*0760*/  LDG.E.EL R22, desc[UR4][R28.64] ;  /* 0x000000041c167981 */ /* 0x000328000c2e1900 */
[----:B------:R-:W5:Y:S01]  /*0770*/  LDG.E.EL.128 R8, desc[UR4][R8.64] ;  /* 0x0000000408087981 */ /* 0x000f62000c2e1d00 */
[----:B-1----:R-:W-:Y:S01]  /*0780*/  IADD3 R28, P1, R17, R23, RZ ;  /* 0x00000017111c7210 */ /* 0x002fe20007f3e0ff */
[----:B------:R-:W-:Y:S01]  /*0790*/  IMAD.X R23, RZ, RZ, R12, P0 ;  /* 0x000000ffff177224 */ /* 0x000fe200000e060c */
[----:B------:R-:W-:-:S03]  /*07a0*/  IADD3 R12, P0, R13, R3, RZ ;  /* 0x000000030d0c7210 */ /* 0x000fc60007f1e0ff */
[----:B------:R-:W-:Y:S02]  /*07b0*/  IMAD.X R29, R16, 0x1, R26, P1 ;  /* 0x00000001101d7824 */ /* 0x000fe400008e061a */
[----:B------:R-:W-:Y:S01]  /*07c0*/  IMAD.WIDE R26, R18, 0x4, R28 ;  /* 0x00000004121a7825 */ /* 0x000fe200078e021c */
[----:B------:R-:W-:-:S03]  /*07d0*/  IADD3 R28, P1, R17, R13, RZ ;  /* 0x0000000d111c7210 */ /* 0x000fc60007f3e0ff */
[----:B------:R-:W-:Y:S02]  /*07e0*/  IMAD.X R13, R23, 0x1, R2, P0 ;  /* 0x00000001170d7824 */ /* 0x000fe400000e0602 */
[----:B------:R5:W3:Y:S01]  /*07f0*/  LDG.E.EL R26, desc[UR4][R26.64] ;  /* 0x000000041a1a7981 */ /* 0x000ae2000c2e1900 */
[----:B------:R-:W-:-:S05]  /*0800*/  IMAD.WIDE R12, R18, 0x4, R12 ;  /* 0x00000004120c7825 */ /* 0x000fca00078e020c */
[----:B------:R1:W2:Y:S01]  /*0810*/  LDG.E.EL R25, desc[UR4][R12.64] ;  /* 0x000000040c197981 */ /* 0x0002a2000c2e1900 */
[----:B------:R-:W-:-:S03]  /*0820*/  IADD3.X R29, R16, R23, RZ, P1, !PT ;  /* 0x00000017101d7210 */ /* 0x000fc60000ffe4ff */
[----:B------:R-:W-:-:S05]  /*0830*/  IMAD.WIDE R28, R18, 0x4, R28 ;  /* 0x00000004121c7825 */ /* 0x000fca00078e021c */
[----:B------:R1:W2:Y:S01]  /*0840*/  LDG.E.EL R23, desc[UR4][R28.64] ;  /* 0x000000041c177981 */ /* 0x0002a2000c2e1900 */
[--C-:B-----5:R-:W-:Y:S02]  /*0850*/  SHF.R.U32.HI R27, RZ, 0x1b, R9.reuse ;  /* 0x0000001bff1b7819 */ /* 0x120fe40000011609 */
[C---:B-1----:R-:W-:Y:S02]  /*0860*/  LEA R12, P0, R8.reuse, UR6, 0x2 ;  /* 0x00000006080c7c11 */ /* 0x042fe4000f8010ff */
[----:B------:R-:W-:Y:S02]  /*0870*/  LOP3.LUT R27, R27, 0x10, RZ, 0xc0, !PT ;  /* 0x000000101b1b7812 */ /* 0x000fe400078ec0ff */
[----:B------:R-:W-:Y:S02]  /*0880*/  LEA.HI.X R8, R8, UR7, R9, 0x2, P0 ;  /* 0x0000000708087c11 */ /* 0x000fe400080f1409 */
[----:B------:R-:W-:-:S05]  /*0890*/  IADD3 R9, P0, R27, R12, RZ ;  /* 0x0000000c1b097210 */ /* 0x000fca0007f1e0ff */
[----:B------:R-:W-:Y:S01]  /*08a0*/  IMAD.X R27, RZ, RZ, R8, P0 ;  /* 0x000000ffff1b7224 */ /* 0x000fe200000e0608 */
[----:B------:R-:W-:Y:S02]  /*08b0*/  IADD3 R8, P0, R9, R3, RZ ;  /* 0x0000000309087210 */ /* 0x000fe40007f1e0ff */
[----:B------:R-:W-:Y:S02]  /*08c0*/  SHF.R.U32.HI R12, RZ, 0x1b, R15 ;  /* 0x0000001bff0c7819 */ /* 0x000fe4000001160f */
[----:B0-----:R-:W-:Y:S01]  /*08d0*/  IADD3 R28, P1, R17, R9, RZ ;  /* 0x00000009111c7210 */ /* 0x001fe20007f3e0ff */
[----:B------:R-:W-:Y:S01]  /*08e0*/  IMAD.X R9, R27, 0x1, R2, P0 ;  /* 0x000000011b097824 */ /* 0x000fe200000e0602 */
[----:B------:R-:W-:Y:S02]  /*08f0*/  LEA R13, P0, R14, UR6, 0x2 ;  /* 0x000000060e0d7c11 */ /* 0x000fe4000f8010ff */
[----:B------:R-:W-:Y:S01]  /*0900*/  LOP3.LUT R12, R12, 0x10, RZ, 0xc0, !PT ;  /* 0x000000100c0c7812 */ /* 0x000fe200078ec0ff */
[----:B------:R-:W-:Y:S01]  /*0910*/  IMAD.WIDE R8, R18, 0x4, R8 ;  /* 0x0000000412087825 */ /* 0x000fe200078e0208 */
[----:B------:R-:W-:-:S02]  /*0920*/  LEA.HI.X R14, R14, UR7, R15, 0x2, P0 ;  /* 0x000000070e0e7c11 */ /* 0x000fc400080f140f */
[----:B------:R-:W-:Y:S01]  /*0930*/  IADD3 R12, P0, R12, R13, RZ ;  /* 0x0000000d0c0c7210 */ /* 0x000fe20007f1e0ff */
[----:B------:R-:W-:Y:S02]  /*0940*/  IMAD.X R29, R16, 0x1, R27, P1 ;  /* 0x00000001101d7824 */ /* 0x000fe400008e061b */
[----:B------:R0:W5:Y:S01]  /*0950*/  LDG.E.EL R27, desc[UR4][R8.64] ;  /* 0x00000004081b7981 */ /* 0x000162000c2e1900 */
[----:B------:R-:W-:-:S04]  /*0960*/  IMAD.WIDE R28, R18, 0x4, R28 ;  /* 0x00000004121c7825 */ /* 0x000fc800078e021c */
[----:B------:R-:W-:Y:S01]  /*0970*/  IMAD.X R13, RZ, RZ, R14, P0 ;  /* 0x000000ffff0d7224 */ /* 0x000fe200000e060e */
[----:B------:R-:W-:Y:S01]  /*0980*/  SHF.R.U32.HI R15, RZ, 0x1b, R11 ;  /* 0x0000001bff0f7819 */ /* 0x000fe2000001160b */
[----:B------:R1:W5:Y:S01]  /*0990*/  LDG.E.EL R28, desc[UR4][R28.64] ;  /* 0x000000041c1c7981 */ /* 0x000362000c2e1900 */
[----:B0-----:R-:W-:Y:S02]  /*09a0*/  IADD3 R8, P0, R12, R3, RZ ;  /* 0x000000030c087210 */ /* 0x001fe40007f1e0ff */
[----:B------:R-:W-:-:S03]  /*09b0*/  LOP3.LUT R15, R15, 0x10, RZ, 0xc0, !PT ;  /* 0x000000100f0f7812 */ /* 0x000fc600078ec0ff */
[----:B------:R-:W-:Y:S01]  /*09c0*/  IMAD.X R9, R13, 0x1, R2, P0 ;  /* 0x000000010d097824 */ /* 0x000fe200000e0602 */
[----:B-1----:R-:W-:Y:S01]  /*09d0*/  LEA R29, P0, R10, UR6, 0x2 ;  /* 0x000000060a1d7c11 */ /* 0x002fe2000f8010ff */
[----:B------:R-:W-:-:S03]  /*09e0*/  IMAD.WIDE R8, R18, 0x4, R8 ;  /* 0x0000000412087825 */ /* 0x000fc600078e0208 */
[----:B------:R-:W-:Y:S02]  /*09f0*/  LEA.HI.X R11, R10, UR7, R11, 0x2, P0 ;  /* 0x000000070a0b7c11 */ /* 0x000fe400080f140b */
[----:B------:R-:W-:Y:S01]  /*0a00*/  IADD3 R10, P0, R15, R29, RZ ;  /* 0x0000001d0f0a7210 */ /* 0x000fe20007f1e0ff */
[----:B------:R0:W5:Y:S01]  /*0a10*/  LDG.E.EL R14, desc[UR4][R8.64] ;  /* 0x00000004080e7981 */ /* 0x000162000c2e1900 */
[----:B------:R-:W-:-:S03]  /*0a20*/  IADD3 R12, P1, R17, R12, RZ ;  /* 0x0000000c110c7210 */ /* 0x000fc60007f3e0ff */
[----:B------:R-:W-:Y:S01]  /*0a30*/  IMAD.X R11, RZ, RZ, R11, P0 ;  /* 0x000000ffff0b7224 */ /* 0x000fe200000e060b */
[----:B------:R-:W-:Y:S02]  /*0a40*/  IADD3.X R13, R16, R13, RZ, P1, !PT ;  /* 0x0000000d100d7210 */ /* 0x000fe40000ffe4ff */
[----:B0-----:R-:W-:Y:S02]  /*0a50*/  IADD3 R8, P0, R10, R3, RZ ;  /* 0x000000030a087210 */ /* 0x001fe40007f1e0ff */
[----:B------:R-:W-:-:S03]  /*0a60*/  IADD3 R10, P1, R17, R10, RZ ;  /* 0x0000000a110a7210 */ /* 0x000fc60007f3e0ff */
[----:B------:R-:W-:Y:S02]  /*0a70*/  IMAD.X R9, R11, 0x1, R2, P0 ;  /* 0x000000010b097824 */ /* 0x000fe400000e0602 */
[----:B------:R-:W-:Y:S01]  /*0a80*/  IMAD.X R11, R16, 0x1, R11, P1 ;  /* 0x00000001100b7824 */ /* 0x000fe200008e060b */
[----:B------:R-:W0:Y:S01]  /*0a90*/  LDC.64 R2, c[0x0][0x210] ;  /* 0x00008400ff027b82 */ /* 0x000e220000000a00 */
[----:B------:R-:W-:-:S04]  /*0aa0*/  IMAD.WIDE R12, R18, 0x4, R12 ;  /* 0x00000004120c7825 */ /* 0x000fc800078e020c */
[C---:B------:R-:W-:Y:S02]  /*0ab0*/  IMAD.WIDE R8, R18.reuse, 0x4, R8 ;  /* 0x0000000412087825 */ /* 0x040fe400078e0208 */
[----:B------:R3:W5:Y:S02]  /*0ac0*/  LDG.E.EL R12, desc[UR4][R12.64] ;  /* 0x000000040c0c7981 */ /* 0x000764000c2e1900 */
[----:B------:R-:W-:Y:S02]  /*0ad0*/  IMAD.WIDE R10, R18, 0x4, R10 ;  /* 0x00000004120a7825 */ /* 0x000fe400078e020a */
[----:B------:R-:W5:Y:S04]  /*0ae0*/  LDG.E.EL R9, desc[UR4][R8.64] ;  /* 0x0000000408097981 */ /* 0x000f68000c2e1900 */
[----:B------:R-:W5:Y:S01]  /*0af0*/  LDG.E.EL R11, desc[UR4][R10.64] ;  /* 0x000000040a0b7981 */ /* 0x000f62000c2e1900 */
[----:B----4-:R-:W-:Y:S01]  /*0b00*/  FADD R22, -R21, R22 ;  /* 0x0000001615167221 */ /* 0x010fe20000000100 */
[----:B---3--:R-:W-:-:S03]  /*0b10*/  FADD R13, -R4, R26 ;  /* 0x0000001a040d7221 */ /* 0x008fc60000000100 */
[C---:B------:R-:W-:Y:S01]  /*0b20*/  FFMA R21, R5.reuse, R22, R21 ;  /* 0x0000001605157223 */ /* 0x040fe20000000015 */
[----:B------:R-:W-:Y:S01]  /*0b30*/  FFMA R4, R5, R13, R4 ;  /* 0x0000000d05047223 */ /* 0x000fe20000000004 */
[----:B------:R-:W-:-:S03]  /*0b40*/  FADD R20, -R19, R20 ;  /* 0x0000001413147221 */ /* 0x000fc60000000100 */
[----:B------:R-:W-:Y:S01]  /*0b50*/  FADD R4, -R21, R4 ;  /* 0x0000000415047221 */ /* 0x000fe20000000100 */
[----:B0-----:R-:W-:-:S04]  /*0b60*/  IMAD.WIDE R2, R0, 0x4, R2 ;  /* 0x0000000400027825 */ /* 0x001fc800078e0202 */
[C---:B--2---:R-:W-:Y:S01]  /*0b70*/  FFMA R20, R24.reuse, R20, R19 ;  /* 0x0000001418147223 */ /* 0x044fe20000000013 */
[----:B------:R-:W-:Y:S01]  /*0b80*/  FFMA R21, R24, R4, R21 ;  /* 0x0000000418157223 */ /* 0x000fe20000000015 */
[----:B-----5:R-:W-:-:S04]  /*0b90*/  FADD R27, -R25, R27 ;  /* 0x0000001b191b7221 */ /* 0x020fc80000000100 */
[----:B------:R-:W-:Y:S01]  /*0ba0*/  FFMA R27, R6, R27, R25 ;  /* 0x0000001b061b7223 */ /* 0x000fe20000000019 */
[----:B------:R-:W-:-:S04]  /*0bb0*/  FADD R28, -R23, R28 ;  /* 0x0000001c171c7221 */ /* 0x000fc80000000100 */
[----:B------:R-:W-:-:S04]  /*0bc0*/  FFMA R28, R6, R28, R23 ;  /* 0x0000001c061c7223 */ /* 0x000fc80000000017 */
[----:B------:R-:W-:-:S04]  /*0bd0*/  FADD R22, -R27, R28 ;  /* 0x0000001c1b167221 */ /* 0x000fc80000000100 */
[----:B------:R-:W-:Y:S01]  /*0be0*/  FFMA R22, R24, R22, R27 ;  /* 0x0000001618167223 */ /* 0x000fe2000000001b */
[----:B------:R-:W-:Y:S01]  /*0bf0*/  FADD R13, -R14, R9 ;  /* 0x000000090e0d7221 */ /* 0x000fe20000000100 */
[----:B------:R-:W-:-:S03]  /*0c00*/  FADD R5, -R12, R11 ;  /* 0x0000000b0c057221 */ /* 0x000fc60000000100 */
[C---:B------:R-:W-:Y:S01]  /*0c10*/  FFMA R13, R7.reuse, R13, R14 ;  /* 0x0000000d070d7223 */ /* 0x040fe2000000000e */
[----:B------:R-:W-:-:S04]  /*0c20*/  FFMA R12, R7, R5, R12 ;  /* 0x00000005070c7223 */ /* 0x000fc8000000000c */
[----:B------:R-:W-:-:S04]  /*0c30*/  FADD R12, -R13, R12 ;  /* 0x0000000c0d0c7221 */ /* 0x000fc80000000100 */
[----:B------:R-:W-:-:S05]  /*0c40*/  FFMA R23, R24, R12, R13 ;  /* 0x0000000c18177223 */ /* 0x000fca000000000d */
[----:B------:R-:W-:Y:S01]  /*0c50*/  STG.E.128 desc[UR4][R2.64], R20 ;  /* 0x0000001402007986 */ /* 0x000fe2000c101d04 */
[----:B------:R-:W-:Y:S05]  /*0c60*/  EXIT ;  /* 0x000000000000794d */ /* 0x000fea0003800000 */
.L_x_0:
[----:B------:R-:W-:-:S00]  /*0c70*/  BRA `(.L_x_0) ;  /* 0xfffffffc00fc7947 */ /* 0x000fc0000383ffff */
[----:B------:R-:W-:-:S00]  /*0c80*/  NOP ;  /* 0x0000000000007918 */ /* 0x000fc00000000000 */
[----:B------:R-:W-:-:S00]  /*0c90*/  NOP ;  /* 0x0000000000007918 */ /* 0x000fc00000000000 */
[----:B------:R-:W-:-:S00]  /*0ca0*/  NOP ;  /* 0x0000000000007918 */ /* 0x000fc00000000000 */
[----:B------:R-:W-:-:S00]  /*0cb0*/  NOP ;  /* 0x0000000000007918 */ /* 0x000fc00000000000 */
[----:B------:R-:W-:-:S00]  /*0cc0*/  NOP ;  /* 0x0000000000007918 */ /* 0x000fc00000000000 */
[----:B------:R-:W-:-:S00]  /*0cd0*/  NOP ;  /* 0x0000000000007918 */ /* 0x000fc00000000000 */
[----:B------:R-:W-:-:S00]  /*0ce0*/  NOP ;  /* 0x0000000000007918 */ /* 0x000fc00000000000 */
[----:B------:R-:W-:-:S00]  /*0cf0*/  NOP ;  /* 0x0000000000007918 */ /* 0x000fc00000000000 */
.L_x_1:


//--------------------- .nv.constant0.triton_poi_fused__unsafe_index_add_mul_sub_38 --------------------------
	.section	.nv.constant0.triton_poi_fused__unsafe_index_add_mul_sub_38,"a",@progbits
	.sectionflags	@""
	.align	4
.nv.constant0.triton_poi_fused__unsafe_index_add_mul_sub_38:
	.zero		596
